//
// Generated by NVIDIA NVVM Compiler
//
// Compiler Build ID: CL-36424714
// Cuda compilation tools, release 13.0, V13.0.88
// Based on NVVM 20.0.0
//

.version 9.0
.target sm_100
.address_size 64

	// .globl	_Z7imprimePfi

.visible .entry _Z7imprimePfi(
	.param .u64 .ptr .align 1 _Z7imprimePfi_param_0,
	.param .u32 _Z7imprimePfi_param_1
)
{
	.reg .pred 	%p<2>;
	.reg .b32 	%r<6>;
	.reg .b32 	%f<4>;
	.reg .b64 	%rd<5>;

	ld.param.u64 	%rd1, [_Z7imprimePfi_param_0];
	ld.param.u32 	%r2, [_Z7imprimePfi_param_1];
	mov.u32 	%r3, %tid.x;
	mov.u32 	%r4, %ctaid.x;
	mov.u32 	%r5, %ntid.x;
	mad.lo.s32 	%r1, %r4, %r5, %r3;
	setp.gt.s32 	%p1, %r1, 99;
	@%p1 bra 	$L__BB0_2;
	cvta.to.global.u64 	%rd2, %rd1;
	cvt.rn.f32.s32 	%f1, %r2;
	mul.wide.s32 	%rd3, %r1, 4;
	add.s64 	%rd4, %rd2, %rd3;
	ld.global.f32 	%f2, [%rd4];
	add.f32 	%f3, %f2, %f1;
	st.global.f32 	[%rd4], %f3;
$L__BB0_2:
	ret;

}


// ===== COMPILED SASS (sm_100) =====

	.target	sm_100

	.elftype	@"ET_EXEC"


//--------------------- .note.nv.tkinfo           --------------------------
	.section	.note.nv.tkinfo,"",@"SHT_NOTE"
	.sectionflags	@"SHF_NOTE_NV_TKINFO"
	.tkinfo
        /*0018*/ 	.word	0x00000002
        /*0030*/ 	.string	""
        /*0030*/ 	.string	"ptxas"
        /*0030*/ 	.string	"Cuda compilation tools, release 13.0, V13.0.88"
        /*0030*/ 	.string	"Build cuda_13.0.r13.0/compiler.36424714_0"
        /*0030*/ 	.string	"-arch sm_100 -m 64 "



//--------------------- .note.nv.cuinfo           --------------------------
	.section	.note.nv.cuinfo,"",@"SHT_NOTE"
	.sectionflags	@"SHF_NOTE_NV_CUINFO"
        /*0018*/ 	.short	0x0002
        /*001a*/ 	.short	0x0064
        /*001c*/ 	.short	0x0082
	.zero		2


//--------------------- .nv.info                  --------------------------
	.section	.nv.info,"",@"SHT_CUDA_INFO"
	.align	4


	//----- nvinfo : EIATTR_REGCOUNT
	.align		4
        /*0000*/ 	.byte	0x04, 0x2f
        /*0002*/ 	.short	(.L_1 - .L_0)
	.align		4
.L_0:
        /*0004*/ 	.word	index@(_Z7imprimePfi)
        /*0008*/ 	.word	0x00000008


	//----- nvinfo : EIATTR_FRAME_SIZE
	.align		4
.L_1:
        /*000c*/ 	.byte	0x04, 0x11
        /*000e*/ 	.short	(.L_3 - .L_2)
	.align		4
.L_2:
        /*0010*/ 	.word	index@(_Z7imprimePfi)
        /*0014*/ 	.word	0x00000000


	//----- nvinfo : EIATTR_MIN_STACK_SIZE
	.align		4
.L_3:
        /*0018*/ 	.byte	0x04, 0x12
        /*001a*/ 	.short	(.L_5 - .L_4)
	.align		4
.L_4:
        /*001c*/ 	.word	index@(_Z7imprimePfi)
        /*0020*/ 	.word	0x00000000
.L_5:


//--------------------- .nv.compat                --------------------------
	.section	.nv.compat,"",@"SHT_CUDA_COMPAT_INFO"
	.align	4
        /*0000*/ 	.byte	0x02, 0x09, 0x00, 0x00, 0x02, 0x02, 0x01, 0x00, 0x02, 0x05, 0x05, 0x00, 0x03, 0x07, 0x01, 0x01
        /*0010*/ 	.byte	0x02, 0x03, 0x00, 0x00, 0x02, 0x06, 0x01, 0x00, 0x04, 0x0b, 0x08, 0x00, 0x09, 0x00, 0x00, 0x00
        /*0020*/ 	.byte	0x00, 0x00, 0x00, 0x00


//--------------------- .nv.info._Z7imprimePfi    --------------------------
	.section	.nv.info._Z7imprimePfi,"",@"SHT_CUDA_INFO"
	.sectionflags	@""
	.align	4


	//----- nvinfo : EIATTR_CUDA_API_VERSION
	.align		4
        /*0000*/ 	.byte	0x04, 0x37
        /*0002*/ 	.short	(.L_7 - .L_6)
.L_6:
        /*0004*/ 	.word	0x00000082


	//----- nvinfo : EIATTR_KPARAM_INFO
	.align		4
.L_7:
        /*0008*/ 	.byte	0x04, 0x17
        /*000a*/ 	.short	(.L_9 - .L_8)
.L_8:
        /*000c*/ 	.word	0x00000000
        /*0010*/ 	.short	0x0001
        /*0012*/ 	.short	0x0008
        /*0014*/ 	.byte	0x00, 0xf0, 0x11, 0x00


	//----- nvinfo : EIATTR_KPARAM_INFO
	.align		4
.L_9:
        /*0018*/ 	.byte	0x04, 0x17
        /*001a*/ 	.short	(.L_11 - .L_10)
.L_10:
        /*001c*/ 	.word	0x00000000
        /*0020*/ 	.short	0x0000
        /*0022*/ 	.short	0x0000
        /*0024*/ 	.byte	0x00, 0xf5, 0x21, 0x00


	//----- nvinfo : EIATTR_SPARSE_MMA_MASK
	.align		4
.L_11:
        /*0028*/ 	.byte	0x03, 0x50
        /*002a*/ 	.short	0x0000


	//----- nvinfo : EIATTR_MAXREG_COUNT
	.align		4
        /*002c*/ 	.byte	0x03, 0x1b
        /*002e*/ 	.short	0x00ff


	//----- nvinfo : EIATTR_MERCURY_ISA_VERSION
	.align		4
        /*0030*/ 	.byte	0x03, 0x5f
        /*0032*/ 	.short	0x0101


	//----- nvinfo : EIATTR_VRC_CTA_INIT_COUNT
	.align		4
        /*0034*/ 	.byte	0x02, 0x4a
	.zero		1
	.zero		1


	//----- nvinfo : EIATTR_EXIT_INSTR_OFFSETS
	.align		4
        /*0038*/ 	.byte	0x04, 0x1c
        /*003a*/ 	.short	(.L_13 - .L_12)


	//   ....[0]....
.L_12:
        /*003c*/ 	.word	0x00000060


	//   ....[1]....
        /*0040*/ 	.word	0x000000f0


	//----- nvinfo : EIATTR_CBANK_PARAM_SIZE
	.align		4
.L_13:
        /*0044*/ 	.byte	0x03, 0x19
        /*0046*/ 	.short	0x000c


	//----- nvinfo : EIATTR_PARAM_CBANK
	.align		4
        /*0048*/ 	.byte	0x04, 0x0a
        /*004a*/ 	.short	(.L_15 - .L_14)
	.align		4
.L_14:
        /*004c*/ 	.word	index@(.nv.constant0._Z7imprimePfi)
        /*0050*/ 	.short	0x0380
        /*0052*/ 	.short	0x000c


	//----- nvinfo : EIATTR_SW_WAR
	.align		4
.L_15:
        /*0054*/ 	.byte	0x04, 0x36
        /*0056*/ 	.short	(.L_17 - .L_16)
.L_16:
        /*0058*/ 	.word	0x00000008
.L_17:


//--------------------- .nv.callgraph             --------------------------
	.section	.nv.callgraph,"",@"SHT_CUDA_CALLGRAPH"
	.align	4
	.sectionentsize	8
	.align		4
        /*0000*/ 	.word	0x00000000
	.align		4
        /*0004*/ 	.word	0xffffffff
	.align		4
        /*0008*/ 	.word	0x00000000
	.align		4
        /*000c*/ 	.word	0xfffffffe
	.align		4
        /*0010*/ 	.word	0x00000000
	.align		4
        /*0014*/ 	.word	0xfffffffd
	.align		4
        /*0018*/ 	.word	0x00000000
	.align		4
        /*001c*/ 	.word	0xfffffffc


//--------------------- .text._Z7imprimePfi       --------------------------
	.section	.text._Z7imprimePfi,"ax",@progbits
	.align	128
        .global         _Z7imprimePfi
        .type           _Z7imprimePfi,@function
        .size           _Z7imprimePfi,(.L_x_1 - _Z7imprimePfi)
        .other          _Z7imprimePfi,@"STO_CUDA_ENTRY STV_DEFAULT"
_Z7imprimePfi:
.text._Z7imprimePfi:
[----:B------:R-:W-:Y:S01]  /*0000*/  LDC R1, c[0x0][0x37c] ;  /* 0x0000df00ff017b82 */ /* 0x000fe20000000800 */
[----:B------:R-:W0:Y:S07]  /*0010*/  S2R R5, SR_TID.X ;  /* 0x0000000000057919 */ /* 0x000e2e0000002100 */
[----:B------:R-:W0:Y:S08]  /*0020*/  S2UR UR4, SR_CTAID.X ;  /* 0x00000000000479c3 */ /* 0x000e300000002500 */
[----:B------:R-:W0:Y:S02]  /*0030*/  LDC R0, c[0x0][0x360] ;  /* 0x0000d800ff007b82 */ /* 0x000e240000000800 */
[----:B0-----:R-:W-:-:S05]  /*0040*/  IMAD R5, R0, UR4, R5 ;  /* 0x0000000400057c24 */ /* 0x001fca000f8e0205 */
[----:B------:R-:W-:-:S13]  /*0050*/  ISETP.GT.AND P0, PT, R5, 0x63, PT ;  /* 0x000000630500780c */ /* 0x000fda0003f04270 */
[----:B------:R-:W-:Y:S05]  /*0060*/  @P0 EXIT ;  /* 0x000000000000094d */ /* 0x000fea0003800000 */
[----:B------:R-:W0:Y:S01]  /*0070*/  LDC.64 R2, c[0x0][0x380] ;  /* 0x0000e000ff027b82 */ /* 0x000e220000000a00 */
[----:B------:R-:W1:Y:S01]  /*0080*/  LDCU.64 UR4, c[0x0][0x358] ;  /* 0x00006b00ff0477ac */ /* 0x000e620008000a00 */
[----:B------:R-:W2:Y:S01]  /*0090*/  LDCU UR6, c[0x0][0x388] ;  /* 0x00007100ff0677ac */ /* 0x000ea20008000800 */
[----:B0-----:R-:W-:-:S05]  /*00a0*/  IMAD.WIDE R2, R5, 0x4, R2 ;  /* 0x0000000405027825 */ /* 0x001fca00078e0202 */
[----:B-1----:R-:W3:Y:S01]  /*00b0*/  LDG.E R5, desc[UR4][R2.64] ;  /* 0x0000000402057981 */ /* 0x002ee2000c1e1900 */
[----:B--2---:R-:W-:-:S05]  /*00c0*/  I2FP.F32.S32 R0, UR6 ;  /* 0x0000000600007c45 */ /* 0x004fca0008201400 */
[----:B---3--:R-:W-:-:S05]  /*00d0*/  FADD R5, R0, R5 ;  /* 0x0000000500057221 */ /* 0x008fca0000000000 */
[----:B------:R-:W-:Y:S01]  /*00e0*/  STG.E desc[UR4][R2.64], R5 ;  /* 0x0000000502007986 */ /* 0x000fe2000c101904 */
[----:B------:R-:W-:Y:S05]  /*00f0*/  EXIT ;  /* 0x000000000000794d */ /* 0x000fea0003800000 */
.L_x_0:
[----:B------:R-:W-:-:S00]  /*0100*/  BRA `(.L_x_0) ;  /* 0xfffffffc00fc7947 */ /* 0x000fc0000383ffff */
[----:B------:R-:W-:-:S00]  /*0110*/  NOP ;  /* 0x0000000000007918 */ /* 0x000fc00000000000 */
        /* <DEDUP_REMOVED lines=14> */
.L_x_1:


//--------------------- .nv.shared.reserved.0     --------------------------
	.section	.nv.shared.reserved.0,"aw",@nobits
	.weak		__nv_reservedSMEM_offset_0_alias
	.size		__nv_reservedSMEM_offset_0_alias, 0, 64
	.other		__nv_reservedSMEM_offset_0_alias,@"STO_CUDA_RESERVED_SHARED STV_DEFAULT"
__nv_reservedSMEM_offset_0_alias:
	.zero		0
	.zero		64


//--------------------- .nv.constant0._Z7imprimePfi --------------------------
	.section	.nv.constant0._Z7imprimePfi,"a",@progbits
	.sectionflags	@""
	.align	4
.nv.constant0._Z7imprimePfi:
	.zero		908


//--------------------- SYMBOLS --------------------------

	.type		.nv.reservedSmem.offset0,@object
	.size		.nv.reservedSmem.offset0,0x4
